//
// Generated by NVIDIA NVVM Compiler
//
// Compiler Build ID: CL-36424714
// Cuda compilation tools, release 13.0, V13.0.88
// Based on NVVM 20.0.0
//

.version 9.0
.target sm_100
.address_size 64

	// .globl	_Z7mysgemmiiiPKfS0_Pf
// _ZZ7mysgemmiiiPKfS0_PfE4ds_A has been demoted
// _ZZ7mysgemmiiiPKfS0_PfE4ds_B has been demoted

.visible .entry _Z7mysgemmiiiPKfS0_Pf(
	.param .u32 _Z7mysgemmiiiPKfS0_Pf_param_0,
	.param .u32 _Z7mysgemmiiiPKfS0_Pf_param_1,
	.param .u32 _Z7mysgemmiiiPKfS0_Pf_param_2,
	.param .u64 .ptr .align 1 _Z7mysgemmiiiPKfS0_Pf_param_3,
	.param .u64 .ptr .align 1 _Z7mysgemmiiiPKfS0_Pf_param_4,
	.param .u64 .ptr .align 1 _Z7mysgemmiiiPKfS0_Pf_param_5
)
{
	.reg .pred 	%p<13>;
	.reg .b32 	%r<42>;
	.reg .b32 	%f<60>;
	.reg .b64 	%rd<13>;
	// demoted variable
	.shared .align 4 .b8 _ZZ7mysgemmiiiPKfS0_PfE4ds_A[1024];
	// demoted variable
	.shared .align 4 .b8 _ZZ7mysgemmiiiPKfS0_PfE4ds_B[1024];
	ld.param.u32 	%r23, [_Z7mysgemmiiiPKfS0_Pf_param_0];
	ld.param.u32 	%r24, [_Z7mysgemmiiiPKfS0_Pf_param_1];
	ld.param.u32 	%r25, [_Z7mysgemmiiiPKfS0_Pf_param_2];
	ld.param.u64 	%rd5, [_Z7mysgemmiiiPKfS0_Pf_param_3];
	ld.param.u64 	%rd6, [_Z7mysgemmiiiPKfS0_Pf_param_4];
	ld.param.u64 	%rd7, [_Z7mysgemmiiiPKfS0_Pf_param_5];
	mov.u32 	%r26, %ctaid.x;
	mov.u32 	%r27, %ctaid.y;
	mov.u32 	%r37, %tid.x;
	mov.u32 	%r39, %tid.y;
	mov.u32 	%r28, %ntid.y;
	mad.lo.s32 	%r3, %r27, %r28, %r39;
	mov.u32 	%r29, %ntid.x;
	mad.lo.s32 	%r4, %r26, %r29, %r37;
	setp.lt.s32 	%p2, %r25, 1;
	@%p2 bra 	$L__BB0_9;
	add.s32 	%r30, %r25, 15;
	shr.u32 	%r31, %r30, 4;
	cvta.to.global.u64 	%rd8, %rd7;
	setp.lt.s32 	%p3, %r3, %r23;
	shl.b32 	%r32, %r39, 6;
	mov.u32 	%r33, _ZZ7mysgemmiiiPKfS0_PfE4ds_A;
	add.s32 	%r5, %r33, %r32;
	shl.b32 	%r34, %r37, 2;
	add.s32 	%r6, %r5, %r34;
	setp.lt.s32 	%p4, %r4, %r24;
	mov.u32 	%r35, _ZZ7mysgemmiiiPKfS0_PfE4ds_B;
	add.s32 	%r8, %r35, %r34;
	add.s32 	%r7, %r8, %r32;
	and.pred  	%p1, %p3, %p4;
	mad.lo.s32 	%r36, %r24, %r3, %r4;
	mul.wide.s32 	%rd9, %r36, 4;
	add.s64 	%rd1, %rd8, %rd9;
	neg.s32 	%r41, %r31;
	mad.lo.s32 	%r40, %r39, %r24, %r4;
	shl.b32 	%r11, %r24, 4;
	mad.lo.s32 	%r38, %r25, %r3, %r37;
	cvta.to.global.u64 	%rd2, %rd5;
	cvta.to.global.u64 	%rd3, %rd6;
	mov.f32 	%f57, 0f00000000;
	not.pred 	%p11, %p1;
$L__BB0_2:
	setp.ge.s32 	%p5, %r3, %r23;
	mul.wide.s32 	%rd10, %r38, 4;
	add.s64 	%rd4, %rd2, %rd10;
	setp.ge.s32 	%p6, %r37, %r25;
	mov.f32 	%f58, 0f00000000;
	or.pred  	%p7, %p6, %p5;
	@%p7 bra 	$L__BB0_4;
	ld.global.f32 	%f58, [%rd4];
$L__BB0_4:
	setp.ge.s32 	%p8, %r4, %r24;
	st.shared.f32 	[%r6], %f58;
	setp.ge.s32 	%p9, %r39, %r25;
	mov.f32 	%f59, 0f00000000;
	or.pred  	%p10, %p8, %p9;
	@%p10 bra 	$L__BB0_6;
	mul.wide.s32 	%rd11, %r40, 4;
	add.s64 	%rd12, %rd3, %rd11;
	ld.global.f32 	%f59, [%rd12];
$L__BB0_6:
	st.shared.f32 	[%r7], %f59;
	bar.sync 	0;
	ld.shared.f32 	%f10, [%r5];
	ld.shared.f32 	%f11, [%r8];
	fma.rn.f32 	%f12, %f10, %f11, %f57;
	ld.shared.f32 	%f13, [%r5+4];
	ld.shared.f32 	%f14, [%r8+64];
	fma.rn.f32 	%f15, %f13, %f14, %f12;
	ld.shared.f32 	%f16, [%r5+8];
	ld.shared.f32 	%f17, [%r8+128];
	fma.rn.f32 	%f18, %f16, %f17, %f15;
	ld.shared.f32 	%f19, [%r5+12];
	ld.shared.f32 	%f20, [%r8+192];
	fma.rn.f32 	%f21, %f19, %f20, %f18;
	ld.shared.f32 	%f22, [%r5+16];
	ld.shared.f32 	%f23, [%r8+256];
	fma.rn.f32 	%f24, %f22, %f23, %f21;
	ld.shared.f32 	%f25, [%r5+20];
	ld.shared.f32 	%f26, [%r8+320];
	fma.rn.f32 	%f27, %f25, %f26, %f24;
	ld.shared.f32 	%f28, [%r5+24];
	ld.shared.f32 	%f29, [%r8+384];
	fma.rn.f32 	%f30, %f28, %f29, %f27;
	ld.shared.f32 	%f31, [%r5+28];
	ld.shared.f32 	%f32, [%r8+448];
	fma.rn.f32 	%f33, %f31, %f32, %f30;
	ld.shared.f32 	%f34, [%r5+32];
	ld.shared.f32 	%f35, [%r8+512];
	fma.rn.f32 	%f36, %f34, %f35, %f33;
	ld.shared.f32 	%f37, [%r5+36];
	ld.shared.f32 	%f38, [%r8+576];
	fma.rn.f32 	%f39, %f37, %f38, %f36;
	ld.shared.f32 	%f40, [%r5+40];
	ld.shared.f32 	%f41, [%r8+640];
	fma.rn.f32 	%f42, %f40, %f41, %f39;
	ld.shared.f32 	%f43, [%r5+44];
	ld.shared.f32 	%f44, [%r8+704];
	fma.rn.f32 	%f45, %f43, %f44, %f42;
	ld.shared.f32 	%f46, [%r5+48];
	ld.shared.f32 	%f47, [%r8+768];
	fma.rn.f32 	%f48, %f46, %f47, %f45;
	ld.shared.f32 	%f49, [%r5+52];
	ld.shared.f32 	%f50, [%r8+832];
	fma.rn.f32 	%f51, %f49, %f50, %f48;
	ld.shared.f32 	%f52, [%r5+56];
	ld.shared.f32 	%f53, [%r8+896];
	fma.rn.f32 	%f54, %f52, %f53, %f51;
	ld.shared.f32 	%f55, [%r5+60];
	ld.shared.f32 	%f56, [%r8+960];
	fma.rn.f32 	%f57, %f55, %f56, %f54;
	bar.sync 	0;
	@%p11 bra 	$L__BB0_8;
	st.global.f32 	[%rd1], %f57;
$L__BB0_8:
	add.s32 	%r41, %r41, 1;
	setp.ne.s32 	%p12, %r41, 0;
	add.s32 	%r40, %r40, %r11;
	add.s32 	%r39, %r39, 16;
	add.s32 	%r38, %r38, 16;
	add.s32 	%r37, %r37, 16;
	@%p12 bra 	$L__BB0_2;
$L__BB0_9:
	ret;

}


// ===== COMPILED SASS (sm_100) =====

	.target	sm_100

	.elftype	@"ET_EXEC"


//--------------------- .note.nv.tkinfo           --------------------------
	.section	.note.nv.tkinfo,"",@"SHT_NOTE"
	.sectionflags	@"SHF_NOTE_NV_TKINFO"
	.tkinfo
        /*0018*/ 	.word	0x00000002
        /*0030*/ 	.string	""
        /*0030*/ 	.string	"ptxas"
        /*0030*/ 	.string	"Cuda compilation tools, release 13.0, V13.0.88"
        /*0030*/ 	.string	"Build cuda_13.0.r13.0/compiler.36424714_0"
        /*0030*/ 	.string	"-arch sm_100 -m 64 "



//--------------------- .note.nv.cuinfo           --------------------------
	.section	.note.nv.cuinfo,"",@"SHT_NOTE"
	.sectionflags	@"SHF_NOTE_NV_CUINFO"
        /*0018*/ 	.short	0x0002
        /*001a*/ 	.short	0x0064
        /*001c*/ 	.short	0x0082
	.zero		2


//--------------------- .nv.info                  --------------------------
	.section	.nv.info,"",@"SHT_CUDA_INFO"
	.align	4


	//----- nvinfo : EIATTR_REGCOUNT
	.align		4
        /*0000*/ 	.byte	0x04, 0x2f
        /*0002*/ 	.short	(.L_1 - .L_0)
	.align		4
.L_0:
        /*0004*/ 	.word	index@(_Z7mysgemmiiiPKfS0_Pf)
        /*0008*/ 	.word	0x00000020


	//----- nvinfo : EIATTR_FRAME_SIZE
	.align		4
.L_1:
        /*000c*/ 	.byte	0x04, 0x11
        /*000e*/ 	.short	(.L_3 - .L_2)
	.align		4
.L_2:
        /*0010*/ 	.word	index@(_Z7mysgemmiiiPKfS0_Pf)
        /*0014*/ 	.word	0x00000000


	//----- nvinfo : EIATTR_MIN_STACK_SIZE
	.align		4
.L_3:
        /*0018*/ 	.byte	0x04, 0x12
        /*001a*/ 	.short	(.L_5 - .L_4)
	.align		4
.L_4:
        /*001c*/ 	.word	index@(_Z7mysgemmiiiPKfS0_Pf)
        /*0020*/ 	.word	0x00000000
.L_5:


//--------------------- .nv.compat                --------------------------
	.section	.nv.compat,"",@"SHT_CUDA_COMPAT_INFO"
	.align	4
        /*0000*/ 	.byte	0x02, 0x09, 0x00, 0x00, 0x02, 0x02, 0x01, 0x00, 0x02, 0x05, 0x05, 0x00, 0x03, 0x07, 0x01, 0x01
        /*0010*/ 	.byte	0x02, 0x03, 0x00, 0x00, 0x02, 0x06, 0x01, 0x00, 0x04, 0x0b, 0x08, 0x00, 0x09, 0x00, 0x00, 0x00
        /*0020*/ 	.byte	0x00, 0x00, 0x00, 0x00


//--------------------- .nv.info._Z7mysgemmiiiPKfS0_Pf --------------------------
	.section	.nv.info._Z7mysgemmiiiPKfS0_Pf,"",@"SHT_CUDA_INFO"
	.sectionflags	@""
	.align	4


	//----- nvinfo : EIATTR_CUDA_API_VERSION
	.align		4
        /*0000*/ 	.byte	0x04, 0x37
        /*0002*/ 	.short	(.L_7 - .L_6)
.L_6:
        /*0004*/ 	.word	0x00000082


	//----- nvinfo : EIATTR_KPARAM_INFO
	.align		4
.L_7:
        /*0008*/ 	.byte	0x04, 0x17
        /*000a*/ 	.short	(.L_9 - .L_8)
.L_8:
        /*000c*/ 	.word	0x00000000
        /*0010*/ 	.short	0x0005
        /*0012*/ 	.short	0x0020
        /*0014*/ 	.byte	0x00, 0xf5, 0x21, 0x00


	//----- nvinfo : EIATTR_KPARAM_INFO
	.align		4
.L_9:
        /*0018*/ 	.byte	0x04, 0x17
        /*001a*/ 	.short	(.L_11 - .L_10)
.L_10:
        /*001c*/ 	.word	0x00000000
        /*0020*/ 	.short	0x0004
        /*0022*/ 	.short	0x0018
        /*0024*/ 	.byte	0x00, 0xf5, 0x21, 0x00


	//----- nvinfo : EIATTR_KPARAM_INFO
	.align		4
.L_11:
        /*0028*/ 	.byte	0x04, 0x17
        /*002a*/ 	.short	(.L_13 - .L_12)
.L_12:
        /*002c*/ 	.word	0x00000000
        /*0030*/ 	.short	0x0003
        /*0032*/ 	.short	0x0010
        /*0034*/ 	.byte	0x00, 0xf5, 0x21, 0x00


	//----- nvinfo : EIATTR_KPARAM_INFO
	.align		4
.L_13:
        /*0038*/ 	.byte	0x04, 0x17
        /*003a*/ 	.short	(.L_15 - .L_14)
.L_14:
        /*003c*/ 	.word	0x00000000
        /*0040*/ 	.short	0x0002
        /*0042*/ 	.short	0x0008
        /*0044*/ 	.byte	0x00, 0xf0, 0x11, 0x00


	//----- nvinfo : EIATTR_KPARAM_INFO
	.align		4
.L_15:
        /*0048*/ 	.byte	0x04, 0x17
        /*004a*/ 	.short	(.L_17 - .L_16)
.L_16:
        /*004c*/ 	.word	0x00000000
        /*0050*/ 	.short	0x0001
        /*0052*/ 	.short	0x0004
        /*0054*/ 	.byte	0x00, 0xf0, 0x11, 0x00


	//----- nvinfo : EIATTR_KPARAM_INFO
	.align		4
.L_17:
        /*0058*/ 	.byte	0x04, 0x17
        /*005a*/ 	.short	(.L_19 - .L_18)
.L_18:
        /*005c*/ 	.word	0x00000000
        /*0060*/ 	.short	0x0000
        /*0062*/ 	.short	0x0000
        /*0064*/ 	.byte	0x00, 0xf0, 0x11, 0x00


	//----- nvinfo : EIATTR_SPARSE_MMA_MASK
	.align		4
.L_19:
        /*0068*/ 	.byte	0x03, 0x50
        /*006a*/ 	.short	0x0000


	//----- nvinfo : EIATTR_MAXREG_COUNT
	.align		4
        /*006c*/ 	.byte	0x03, 0x1b
        /*006e*/ 	.short	0x00ff


	//----- nvinfo : EIATTR_NUM_BARRIERS
	.align		4
        /*0070*/ 	.byte	0x02, 0x4c
        /*0072*/ 	.byte	0x01
	.zero		1


	//----- nvinfo : EIATTR_MERCURY_ISA_VERSION
	.align		4
        /*0074*/ 	.byte	0x03, 0x5f
        /*0076*/ 	.short	0x0101


	//----- nvinfo : EIATTR_VRC_CTA_INIT_COUNT
	.align		4
        /*0078*/ 	.byte	0x02, 0x4a
	.zero		1
	.zero		1


	//----- nvinfo : EIATTR_EXIT_INSTR_OFFSETS
	.align		4
        /*007c*/ 	.byte	0x04, 0x1c
        /*007e*/ 	.short	(.L_21 - .L_20)


	//   ....[0]....
.L_20:
        /*0080*/ 	.word	0x00000090


	//   ....[1]....
        /*0084*/ 	.word	0x00000600


	//----- nvinfo : EIATTR_CBANK_PARAM_SIZE
	.align		4
.L_21:
        /*0088*/ 	.byte	0x03, 0x19
        /*008a*/ 	.short	0x0028


	//----- nvinfo : EIATTR_PARAM_CBANK
	.align		4
        /*008c*/ 	.byte	0x04, 0x0a
        /*008e*/ 	.short	(.L_23 - .L_22)
	.align		4
.L_22:
        /*0090*/ 	.word	index@(.nv.constant0._Z7mysgemmiiiPKfS0_Pf)
        /*0094*/ 	.short	0x0380
        /*0096*/ 	.short	0x0028


	//----- nvinfo : EIATTR_SW_WAR
	.align		4
.L_23:
        /*0098*/ 	.byte	0x04, 0x36
        /*009a*/ 	.short	(.L_25 - .L_24)
.L_24:
        /*009c*/ 	.word	0x00000008
.L_25:


//--------------------- .nv.callgraph             --------------------------
	.section	.nv.callgraph,"",@"SHT_CUDA_CALLGRAPH"
	.align	4
	.sectionentsize	8
	.align		4
        /*0000*/ 	.word	0x00000000
	.align		4
        /*0004*/ 	.word	0xffffffff
	.align		4
        /*0008*/ 	.word	0x00000000
	.align		4
        /*000c*/ 	.word	0xfffffffe
	.align		4
        /*0010*/ 	.word	0x00000000
	.align		4
        /*0014*/ 	.word	0xfffffffd
	.align		4
        /*0018*/ 	.word	0x00000000
	.align		4
        /*001c*/ 	.word	0xfffffffc


//--------------------- .text._Z7mysgemmiiiPKfS0_Pf --------------------------
	.section	.text._Z7mysgemmiiiPKfS0_Pf,"ax",@progbits
	.align	128
        .global         _Z7mysgemmiiiPKfS0_Pf
        .type           _Z7mysgemmiiiPKfS0_Pf,@function
        .size           _Z7mysgemmiiiPKfS0_Pf,(.L_x_2 - _Z7mysgemmiiiPKfS0_Pf)
        .other          _Z7mysgemmiiiPKfS0_Pf,@"STO_CUDA_ENTRY STV_DEFAULT"
_Z7mysgemmiiiPKfS0_Pf:
.text._Z7mysgemmiiiPKfS0_Pf:
[----:B------:R-:W-:Y:S08]  /*0000*/  LDC R1, c[0x0][0x37c] ;  /* 0x0000df00ff017b82 */ /* 0x000ff00000000800 */
[----:B------:R-:W0:Y:S01]  /*0010*/  LDC R11, c[0x0][0x388] ;  /* 0x0000e200ff0b7b82 */ /* 0x000e220000000800 */
[----:B------:R-:W1:Y:S01]  /*0020*/  S2R R3, SR_TID.Y ;  /* 0x0000000000037919 */ /* 0x000e620000002200 */
[----:B------:R-:W2:Y:S06]  /*0030*/  S2R R4, SR_TID.X ;  /* 0x0000000000047919 */ /* 0x000eac0000002100 */
[----:B------:R-:W3:Y:S08]  /*0040*/  LDC R8, c[0x0][0x364] ;  /* 0x0000d900ff087b82 */ /* 0x000ef00000000800 */
[----:B------:R-:W4:Y:S01]  /*0050*/  LDC R5, c[0x0][0x360] ;  /* 0x0000d800ff057b82 */ /* 0x000f220000000800 */
[----:B0-----:R-:W-:-:S07]  /*0060*/  ISETP.GE.AND P0, PT, R11, 0x1, PT ;  /* 0x000000010b00780c */ /* 0x001fce0003f06270 */
[----:B------:R-:W0:Y:S08]  /*0070*/  S2UR UR4, SR_CTAID.Y ;  /* 0x00000000000479c3 */ /* 0x000e300000002600 */
[----:B------:R-:W0:Y:S02]  /*0080*/  S2UR UR6, SR_CTAID.X ;  /* 0x00000000000679c3 */ /* 0x000e240000002500 */
[----:B01234-:R-:W-:Y:S05]  /*0090*/  @!P0 EXIT ;  /* 0x000000000000894d */ /* 0x01ffea0003800000 */
[----:B------:R-:W0:Y:S01]  /*00a0*/  S2UR UR5, SR_CgaCtaId ;  /* 0x00000000000579c3 */ /* 0x000e220000008800 */
[----:B------:R-:W1:Y:S01]  /*00b0*/  LDCU.64 UR10, c[0x0][0x380] ;  /* 0x00007000ff0a77ac */ /* 0x000e620008000a00 */
[----:B------:R-:W-:Y:S01]  /*00c0*/  IMAD R8, R8, UR4, R3 ;  /* 0x0000000408087c24 */ /* 0x000fe2000f8e0203 */
[----:B------:R-:W-:Y:S01]  /*00d0*/  IADD3 R9, PT, PT, R11, 0xf, RZ ;  /* 0x0000000f0b097810 */ /* 0x000fe20007ffe0ff */
[--C-:B------:R-:W-:Y:S01]  /*00e0*/  IMAD R5, R5, UR6, R4.reuse ;  /* 0x0000000605057c24 */ /* 0x100fe2000f8e0204 */
[----:B------:R-:W-:Y:S01]  /*00f0*/  UMOV UR4, 0x400 ;  /* 0x0000040000047882 */ /* 0x000fe20000000000 */
[C---:B------:R-:W-:Y:S01]  /*0100*/  IMAD R0, R8.reuse, R11, R4 ;  /* 0x0000000b08007224 */ /* 0x040fe200078e0204 */
[----:B------:R-:W-:Y:S01]  /*0110*/  SHF.R.U32.HI R9, RZ, 0x4, R9 ;  /* 0x00000004ff097819 */ /* 0x000fe20000011609 */
[----:B------:R-:W2:Y:S01]  /*0120*/  LDC.64 R22, c[0x0][0x3a0] ;  /* 0x0000e800ff167b82 */ /* 0x000ea20000000a00 */
[----:B------:R-:W-:Y:S01]  /*0130*/  HFMA2 R25, -RZ, RZ, 0, 0 ;  /* 0x00000000ff197431 */ /* 0x000fe200000001ff */
[----:B------:R-:W3:Y:S01]  /*0140*/  LDCU.64 UR8, c[0x0][0x358] ;  /* 0x00006b00ff0877ac */ /* 0x000ee20008000a00 */
[----:B------:R-:W-:Y:S01]  /*0150*/  IADD3 R18, PT, PT, -R9, RZ, RZ ;  /* 0x000000ff09127210 */ /* 0x000fe20007ffe1ff */
[----:B------:R-:W4:Y:S04]  /*0160*/  LDCU UR7, c[0x0][0x388] ;  /* 0x00007100ff0777ac */ /* 0x000f280008000800 */
[----:B------:R-:W3:Y:S01]  /*0170*/  LDC R2, c[0x0][0x384] ;  /* 0x0000e100ff027b82 */ /* 0x000ee20000000800 */
[----:B-1----:R-:W-:Y:S01]  /*0180*/  ISETP.GE.AND P0, PT, R5, UR11, PT ;  /* 0x0000000b05007c0c */ /* 0x002fe2000bf06270 */
[C-C-:B------:R-:W-:Y:S01]  /*0190*/  IMAD R11, R8.reuse, UR11, R5.reuse ;  /* 0x0000000b080b7c24 */ /* 0x140fe2000f8e0205 */
[C---:B------:R-:W-:Y:S01]  /*01a0*/  ISETP.GE.AND P2, PT, R8.reuse, UR10, PT ;  /* 0x0000000a08007c0c */ /* 0x040fe2000bf46270 */
[----:B------:R-:W-:Y:S01]  /*01b0*/  IMAD R17, R3, UR11, R5 ;  /* 0x0000000b03117c24 */ /* 0x000fe2000f8e0205 */
[----:B------:R-:W-:-:S03]  /*01c0*/  ISETP.LT.AND P0, PT, R8, UR10, !P0 ;  /* 0x0000000a08007c0c */ /* 0x000fc6000c701270 */
[----:B------:R-:W1:Y:S01]  /*01d0*/  LDC.64 R6, c[0x0][0x390] ;  /* 0x0000e400ff067b82 */ /* 0x000e620000000a00 */
[----:B0-----:R-:W-:Y:S02]  /*01e0*/  ULEA UR6, UR5, UR4, 0x18 ;  /* 0x0000000405067291 */ /* 0x001fe4000f8ec0ff */
[----:B------:R-:W-:-:S04]  /*01f0*/  UIADD3 UR4, UPT, UPT, UR4, 0x400, URZ ;  /* 0x0000040004047890 */ /* 0x000fc8000fffe0ff */
[----:B------:R-:W-:Y:S01]  /*0200*/  ULEA UR4, UR5, UR4, 0x18 ;  /* 0x0000000405047291 */ /* 0x000fe2000f8ec0ff */
[----:B------:R-:W-:Y:S01]  /*0210*/  LEA R19, R3, UR6, 0x6 ;  /* 0x0000000603137c11 */ /* 0x000fe2000f8e30ff */
[----:B--2---:R-:W-:-:S03]  /*0220*/  IMAD.WIDE R22, R11, 0x4, R22 ;  /* 0x000000040b167825 */ /* 0x004fc600078e0216 */
[C---:B------:R-:W-:Y:S02]  /*0230*/  LEA R20, R4.reuse, R19, 0x2 ;  /* 0x0000001304147211 */ /* 0x040fe400078e10ff */
[----:B------:R-:W-:-:S04]  /*0240*/  LEA R16, R4, UR4, 0x2 ;  /* 0x0000000404107c11 */ /* 0x000fc8000f8e10ff */
[----:B----4-:R-:W-:-:S07]  /*0250*/  LEA R21, R3, R16, 0x6 ;  /* 0x0000001003157211 */ /* 0x010fce00078e30ff */
.L_x_0:
[----:B------:R-:W-:Y:S01]  /*0260*/  ISETP.GE.AND P1, PT, R3, UR7, PT ;  /* 0x0000000703007c0c */ /* 0x000fe2000bf26270 */
[----:B-1----:R-:W-:Y:S01]  /*0270*/  IMAD.WIDE R8, R0, 0x4, R6 ;  /* 0x0000000400087825 */ /* 0x002fe200078e0206 */
[----:B------:R-:W-:Y:S02]  /*0280*/  ISETP.GE.OR P3, PT, R4, UR7, P2 ;  /* 0x0000000704007c0c */ /* 0x000fe40009766670 */
[----:B---3--:R-:W-:Y:S02]  /*0290*/  ISETP.GE.OR P1, PT, R5, R2, P1 ;  /* 0x000000020500720c */ /* 0x008fe40000f26670 */
[----:B------:R-:W-:Y:S02]  /*02a0*/  MOV R29, RZ ;  /* 0x000000ff001d7202 */ /* 0x000fe40000000f00 */
[----:B------:R-:W-:-:S07]  /*02b0*/  MOV R24, RZ ;  /* 0x000000ff00187202 */ /* 0x000fce0000000f00 */
[----:B------:R-:W2:Y:S02]  /*02c0*/  @!P3 LDG.E R29, desc[UR8][R8.64] ;  /* 0x00000008081db981 */ /* 0x000ea4000c1e1900 */
[----:B0-----:R-:W0:Y:S02]  /*02d0*/  @!P1 LDC.64 R10, c[0x0][0x398] ;  /* 0x0000e600ff0a9b82 */ /* 0x001e240000000a00 */
[----:B0-----:R-:W-:-:S05]  /*02e0*/  @!P1 IMAD.WIDE R10, R17, 0x4, R10 ;  /* 0x00000004110a9825 */ /* 0x001fca00078e020a */
[----:B------:R-:W3:Y:S01]  /*02f0*/  @!P1 LDG.E R24, desc[UR8][R10.64] ;  /* 0x000000080a189981 */ /* 0x000ee2000c1e1900 */
[----:B------:R-:W-:-:S04]  /*0300*/  IADD3 R18, PT, PT, R18, 0x1, RZ ;  /* 0x0000000112127810 */ /* 0x000fc80007ffe0ff */
[----:B------:R-:W-:Y:S02]  /*0310*/  ISETP.NE.AND P1, PT, R18, RZ, PT ;  /* 0x000000ff1200720c */ /* 0x000fe40003f25270 */
[----:B------:R-:W-:Y:S02]  /*0320*/  IADD3 R3, PT, PT, R3, 0x10, RZ ;  /* 0x0000001003037810 */ /* 0x000fe40007ffe0ff */
[----:B------:R-:W-:Y:S02]  /*0330*/  IADD3 R0, PT, PT, R0, 0x10, RZ ;  /* 0x0000001000007810 */ /* 0x000fe40007ffe0ff */
[----:B------:R-:W-:Y:S02]  /*0340*/  IADD3 R4, PT, PT, R4, 0x10, RZ ;  /* 0x0000001004047810 */ /* 0x000fe40007ffe0ff */
[----:B------:R-:W-:Y:S01]  /*0350*/  LEA R17, R2, R17, 0x4 ;  /* 0x0000001102117211 */ /* 0x000fe200078e20ff */
[----:B--2---:R-:W-:Y:S04]  /*0360*/  STS [R20], R29 ;  /* 0x0000001d14007388 */ /* 0x004fe80000000800 */
[----:B---3--:R-:W-:Y:S01]  /*0370*/  STS [R21], R24 ;  /* 0x0000001815007388 */ /* 0x008fe20000000800 */
[----:B------:R-:W-:Y:S06]  /*0380*/  BAR.SYNC.DEFER_BLOCKING 0x0 ;  /* 0x0000000000007b1d */ /* 0x000fec0000010000 */
[----:B------:R-:W-:Y:S04]  /*0390*/  LDS R26, [R16] ;  /* 0x00000000101a7984 */ /* 0x000fe80000000800 */
[----:B------:R-:W0:Y:S04]  /*03a0*/  LDS.128 R12, [R19] ;  /* 0x00000000130c7984 */ /* 0x000e280000000c00 */
[----:B------:R-:W1:Y:S04]  /*03b0*/  LDS R28, [R16+0x40] ;  /* 0x00004000101c7984 */ /* 0x000e680000000800 */
[----:B------:R-:W2:Y:S04]  /*03c0*/  LDS R27, [R16+0x80] ;  /* 0x00008000101b7984 */ /* 0x000ea80000000800 */
[----:B------:R-:W-:Y:S04]  /*03d0*/  LDS.128 R8, [R19+0x10] ;  /* 0x0000100013087984 */ /* 0x000fe80000000c00 */
[----:B------:R-:W-:Y:S01]  /*03e0*/  LDS R24, [R16+0x140] ;  /* 0x0001400010187984 */ /* 0x000fe20000000800 */
[----:B0-----:R-:W-:-:S03]  /*03f0*/  FFMA R26, R12, R26, R25 ;  /* 0x0000001a0c1a7223 */ /* 0x001fc60000000019 */
[----:B------:R-:W0:Y:S01]  /*0400*/  LDS R12, [R16+0xc0] ;  /* 0x0000c000100c7984 */ /* 0x000e220000000800 */
[----:B-1----:R-:W-:-:S03]  /*0410*/  FFMA R26, R28, R13, R26 ;  /* 0x0000000d1c1a7223 */ /* 0x002fc6000000001a */
[----:B------:R-:W1:Y:S04]  /*0420*/  LDS R13, [R16+0x100] ;  /* 0x00010000100d7984 */ /* 0x000e680000000800 */
[----:B------:R-:W3:Y:S01]  /*0430*/  LDS R25, [R16+0x180] ;  /* 0x0001800010197984 */ /* 0x000ee20000000800 */
[----:B--2---:R-:W-:-:S04]  /*0440*/  FFMA R27, R27, R14, R26 ;  /* 0x0000000e1b1b7223 */ /* 0x004fc8000000001a */
[----:B0-----:R-:W-:Y:S02]  /*0450*/  FFMA R15, R12, R15, R27 ;  /* 0x0000000f0c0f7223 */ /* 0x001fe4000000001b */
[----:B------:R-:W-:Y:S02]  /*0460*/  LDS R27, [R16+0x200] ;  /* 0x00020000101b7984 */ /* 0x000fe40000000800 */
[----:B-1----:R-:W-:Y:S02]  /*0470*/  FFMA R13, R8, R13, R15 ;  /* 0x0000000d080d7223 */ /* 0x002fe4000000000f */
[----:B------:R-:W0:Y:S02]  /*0480*/  LDS R8, [R16+0x1c0] ;  /* 0x0001c00010087984 */ /* 0x000e240000000800 */
[----:B------:R-:W-:Y:S02]  /*0490*/  FFMA R26, R24, R9, R13 ;  /* 0x00000009181a7223 */ /* 0x000fe4000000000d */
[----:B------:R-:W1:Y:S04]  /*04a0*/  LDS.128 R12, [R19+0x20] ;  /* 0x00002000130c7984 */ /* 0x000e680000000c00 */
[----:B------:R-:W2:Y:S01]  /*04b0*/  LDS R24, [R16+0x240] ;  /* 0x0002400010187984 */ /* 0x000ea20000000800 */
[----:B---3--:R-:W-:-:S03]  /*04c0*/  FFMA R9, R25, R10, R26 ;  /* 0x0000000a19097223 */ /* 0x008fc6000000001a */
[----:B------:R-:W3:Y:S01]  /*04d0*/  LDS R25, [R16+0x280] ;  /* 0x0002800010197984 */ /* 0x000ee20000000800 */
[----:B0-----:R-:W-:-:S04]  /*04e0*/  FFMA R9, R8, R11, R9 ;  /* 0x0000000b08097223 */ /* 0x001fc80000000009 */
[----:B-1----:R-:W-:Y:S02]  /*04f0*/  FFMA R9, R12, R27, R9 ;  /* 0x0000001b0c097223 */ /* 0x002fe40000000009 */
[----:B------:R-:W0:Y:S02]  /*0500*/  LDS R12, [R16+0x2c0] ;  /* 0x0002c000100c7984 */ /* 0x000e240000000800 */
[----:B--2---:R-:W-:Y:S02]  /*0510*/  FFMA R24, R24, R13, R9 ;  /* 0x0000000d18187223 */ /* 0x004fe40000000009 */
[----:B------:R-:W-:Y:S04]  /*0520*/  LDS R13, [R16+0x300] ;  /* 0x00030000100d7984 */ /* 0x000fe80000000800 */
[----:B------:R-:W1:Y:S01]  /*0530*/  LDS.128 R8, [R19+0x30] ;  /* 0x0000300013087984 */ /* 0x000e620000000c00 */
[----:B---3--:R-:W-:-:S03]  /*0540*/  FFMA R25, R25, R14, R24 ;  /* 0x0000000e19197223 */ /* 0x008fc60000000018 */
[----:B------:R-:W2:Y:S04]  /*0550*/  LDS R27, [R16+0x340] ;  /* 0x00034000101b7984 */ /* 0x000ea80000000800 */
[----:B------:R-:W3:Y:S04]  /*0560*/  LDS R24, [R16+0x380] ;  /* 0x0003800010187984 */ /* 0x000ee80000000800 */
[----:B------:R-:W4:Y:S01]  /*0570*/  LDS R14, [R16+0x3c0] ;  /* 0x0003c000100e7984 */ /* 0x000f220000000800 */
[----:B0-----:R-:W-:-:S04]  /*0580*/  FFMA R15, R12, R15, R25 ;  /* 0x0000000f0c0f7223 */ /* 0x001fc80000000019 */
[----:B-1----:R-:W-:-:S04]  /*0590*/  FFMA R8, R8, R13, R15 ;  /* 0x0000000d08087223 */ /* 0x002fc8000000000f */
[----:B--2---:R-:W-:-:S04]  /*05a0*/  FFMA R9, R27, R9, R8 ;  /* 0x000000091b097223 */ /* 0x004fc80000000008 */
[----:B---3--:R-:W-:-:S04]  /*05b0*/  FFMA R9, R24, R10, R9 ;  /* 0x0000000a18097223 */ /* 0x008fc80000000009 */
[----:B----4-:R-:W-:Y:S01]  /*05c0*/  FFMA R25, R14, R11, R9 ;  /* 0x0000000b0e197223 */ /* 0x010fe20000000009 */
[----:B------:R-:W-:Y:S06]  /*05d0*/  BAR.SYNC.DEFER_BLOCKING 0x0 ;  /* 0x0000000000007b1d */ /* 0x000fec0000010000 */
[----:B------:R0:W-:Y:S01]  /*05e0*/  @P0 STG.E desc[UR8][R22.64], R25 ;  /* 0x0000001916000986 */ /* 0x0001e2000c101908 */
[----:B------:R-:W-:Y:S05]  /*05f0*/  @P1 BRA `(.L_x_0) ;  /* 0xfffffffc00181947 */ /* 0x000fea000383ffff */
[----:B------:R-:W-:Y:S05]  /*0600*/  EXIT ;  /* 0x000000000000794d */ /* 0x000fea0003800000 */
.L_x_1:
[----:B------:R-:W-:-:S00]  /*0610*/  BRA `(.L_x_1) ;  /* 0xfffffffc00fc7947 */ /* 0x000fc0000383ffff */
[----:B------:R-:W-:-:S00]  /*0620*/  NOP ;  /* 0x0000000000007918 */ /* 0x000fc00000000000 */
        /* <DEDUP_REMOVED lines=13> */
.L_x_2:


//--------------------- .nv.shared._Z7mysgemmiiiPKfS0_Pf --------------------------
	.section	.nv.shared._Z7mysgemmiiiPKfS0_Pf,"aw",@nobits
	.sectionflags	@""
	.align	4
.nv.shared._Z7mysgemmiiiPKfS0_Pf:
	.zero		3072


//--------------------- .nv.shared.reserved.0     --------------------------
	.section	.nv.shared.reserved.0,"aw",@nobits
	.weak		__nv_reservedSMEM_offset_0_alias
	.size		__nv_reservedSMEM_offset_0_alias, 0, 64
	.other		__nv_reservedSMEM_offset_0_alias,@"STO_CUDA_RESERVED_SHARED STV_DEFAULT"
__nv_reservedSMEM_offset_0_alias:
	.zero		0
	.zero		64


//--------------------- .nv.constant0._Z7mysgemmiiiPKfS0_Pf --------------------------
	.section	.nv.constant0._Z7mysgemmiiiPKfS0_Pf,"a",@progbits
	.sectionflags	@""
	.align	4
.nv.constant0._Z7mysgemmiiiPKfS0_Pf:
	.zero		936


//--------------------- SYMBOLS --------------------------

	.type		.nv.reservedSmem.offset0,@object
	.size		.nv.reservedSmem.offset0,0x4
	.type		.nv.reservedSmem.cap,@object
	.size		.nv.reservedSmem.cap,0x4
